//
// Generated by NVIDIA NVVM Compiler
//
// Compiler Build ID: CL-36424714
// Cuda compilation tools, release 13.0, V13.0.88
// Based on NVVM 20.0.0
//

.version 9.0
.target sm_100
.address_size 64

	// .globl	_Z12repeatStringPcS_i

.visible .entry _Z12repeatStringPcS_i(
	.param .u64 .ptr .align 1 _Z12repeatStringPcS_i_param_0,
	.param .u64 .ptr .align 1 _Z12repeatStringPcS_i_param_1,
	.param .u32 _Z12repeatStringPcS_i_param_2
)
{
	.reg .pred 	%p<14>;
	.reg .b16 	%rs<28>;
	.reg .b32 	%r<51>;
	.reg .b64 	%rd<15>;

	ld.param.u64 	%rd5, [_Z12repeatStringPcS_i_param_0];
	ld.param.u64 	%rd6, [_Z12repeatStringPcS_i_param_1];
	ld.param.u32 	%r23, [_Z12repeatStringPcS_i_param_2];
	cvta.to.global.u64 	%rd1, %rd6;
	mov.u32 	%r24, %ctaid.x;
	mov.u32 	%r25, %ntid.x;
	mov.u32 	%r26, %tid.x;
	mad.lo.s32 	%r27, %r24, %r25, %r26;
	setp.ge.s32 	%p1, %r27, %r23;
	setp.lt.s32 	%p2, %r23, 1;
	or.pred  	%p3, %p1, %p2;
	@%p3 bra 	$L__BB0_16;
	cvta.to.global.u64 	%rd2, %rd5;
	mov.b32 	%r40, 0;
	mov.b16 	%rs25, 0;
	mov.u16 	%rs26, %rs25;
	mov.u32 	%r50, %r40;
$L__BB0_2:
	mov.u32 	%r1, %r40;
	add.s32 	%r40, %r1, 1;
	add.s16 	%rs25, %rs25, 1;
	add.s16 	%rs26, %rs26, 1;
	cvt.u64.u32 	%rd7, %r1;
	add.s64 	%rd3, %rd2, %rd7;
	setp.lt.u32 	%p4, %r1, 15;
	@%p4 bra 	$L__BB0_5;
	ld.global.u8 	%rs27, [%rd3];
	and.b32  	%r30, %r40, -16;
	neg.s32 	%r42, %r30;
$L__BB0_4:
	.pragma "nounroll";
	cvt.s64.s32 	%rd8, %r50;
	add.s64 	%rd9, %rd1, %rd8;
	st.global.u8 	[%rd9], %rs27;
	ld.global.u8 	%rs11, [%rd3];
	st.global.u8 	[%rd9+1], %rs11;
	st.global.u8 	[%rd9+2], %rs11;
	ld.global.u8 	%rs12, [%rd3];
	st.global.u8 	[%rd9+3], %rs12;
	st.global.u8 	[%rd9+4], %rs12;
	ld.global.u8 	%rs13, [%rd3];
	st.global.u8 	[%rd9+5], %rs13;
	st.global.u8 	[%rd9+6], %rs13;
	ld.global.u8 	%rs14, [%rd3];
	st.global.u8 	[%rd9+7], %rs14;
	st.global.u8 	[%rd9+8], %rs14;
	ld.global.u8 	%rs15, [%rd3];
	st.global.u8 	[%rd9+9], %rs15;
	st.global.u8 	[%rd9+10], %rs15;
	ld.global.u8 	%rs16, [%rd3];
	st.global.u8 	[%rd9+11], %rs16;
	st.global.u8 	[%rd9+12], %rs16;
	ld.global.u8 	%rs17, [%rd3];
	st.global.u8 	[%rd9+13], %rs17;
	st.global.u8 	[%rd9+14], %rs17;
	ld.global.u8 	%rs27, [%rd3];
	st.global.u8 	[%rd9+15], %rs27;
	add.s32 	%r50, %r50, 16;
	add.s32 	%r42, %r42, 16;
	setp.ne.s32 	%p5, %r42, 0;
	@%p5 bra 	$L__BB0_4;
$L__BB0_5:
	and.b32  	%r31, %r40, 15;
	setp.eq.s32 	%p6, %r31, 0;
	@%p6 bra 	$L__BB0_15;
	cvt.u32.u16 	%r33, %rs26;
	and.b32  	%r11, %r33, 15;
	add.s32 	%r34, %r11, -1;
	setp.lt.u32 	%p7, %r34, 7;
	@%p7 bra 	$L__BB0_8;
	ld.global.u8 	%rs18, [%rd3];
	cvt.s64.s32 	%rd10, %r50;
	add.s64 	%rd11, %rd1, %rd10;
	st.global.u8 	[%rd11], %rs18;
	st.global.u8 	[%rd11+1], %rs18;
	ld.global.u8 	%rs19, [%rd3];
	st.global.u8 	[%rd11+2], %rs19;
	st.global.u8 	[%rd11+3], %rs19;
	ld.global.u8 	%rs20, [%rd3];
	st.global.u8 	[%rd11+4], %rs20;
	st.global.u8 	[%rd11+5], %rs20;
	ld.global.u8 	%rs21, [%rd3];
	st.global.u8 	[%rd11+6], %rs21;
	st.global.u8 	[%rd11+7], %rs21;
	add.s32 	%r50, %r50, 8;
$L__BB0_8:
	and.b32  	%r35, %r11, 7;
	setp.eq.s32 	%p8, %r35, 0;
	@%p8 bra 	$L__BB0_15;
	cvt.u32.u16 	%r37, %rs25;
	and.b32  	%r38, %r37, 7;
	and.b32  	%r15, %r37, 3;
	add.s32 	%r39, %r38, -1;
	setp.lt.u32 	%p9, %r39, 3;
	mov.u32 	%r49, %r50;
	@%p9 bra 	$L__BB0_11;
	ld.global.u8 	%rs22, [%rd3];
	cvt.s64.s32 	%rd12, %r50;
	add.s64 	%rd13, %rd1, %rd12;
	st.global.u8 	[%rd13], %rs22;
	st.global.u8 	[%rd13+1], %rs22;
	ld.global.u8 	%rs23, [%rd3];
	st.global.u8 	[%rd13+2], %rs23;
	st.global.u8 	[%rd13+3], %rs23;
	add.s32 	%r50, %r50, 4;
	mov.u32 	%r49, %r50;
$L__BB0_11:
	setp.eq.s32 	%p10, %r15, 0;
	@%p10 bra 	$L__BB0_15;
	ld.global.u8 	%rs8, [%rd3];
	cvt.s64.s32 	%rd14, %r49;
	add.s64 	%rd4, %rd1, %rd14;
	st.global.u8 	[%rd4], %rs8;
	add.s32 	%r50, %r49, 1;
	setp.eq.s32 	%p11, %r15, 1;
	@%p11 bra 	$L__BB0_15;
	st.global.u8 	[%rd4+1], %rs8;
	add.s32 	%r50, %r49, 2;
	setp.eq.s32 	%p12, %r15, 2;
	@%p12 bra 	$L__BB0_15;
	ld.global.u8 	%rs24, [%rd3];
	st.global.u8 	[%rd4+2], %rs24;
	add.s32 	%r50, %r49, 3;
$L__BB0_15:
	setp.ne.s32 	%p13, %r40, %r23;
	@%p13 bra 	$L__BB0_2;
$L__BB0_16:
	ret;

}


// ===== COMPILED SASS (sm_100) =====

	.target	sm_100

	.elftype	@"ET_EXEC"


//--------------------- .note.nv.tkinfo           --------------------------
	.section	.note.nv.tkinfo,"",@"SHT_NOTE"
	.sectionflags	@"SHF_NOTE_NV_TKINFO"
	.tkinfo
        /*0018*/ 	.word	0x00000002
        /*0030*/ 	.string	""
        /*0030*/ 	.string	"ptxas"
        /*0030*/ 	.string	"Cuda compilation tools, release 13.0, V13.0.88"
        /*0030*/ 	.string	"Build cuda_13.0.r13.0/compiler.36424714_0"
        /*0030*/ 	.string	"-arch sm_100 -m 64 "



//--------------------- .note.nv.cuinfo           --------------------------
	.section	.note.nv.cuinfo,"",@"SHT_NOTE"
	.sectionflags	@"SHF_NOTE_NV_CUINFO"
        /*0018*/ 	.short	0x0002
        /*001a*/ 	.short	0x0064
        /*001c*/ 	.short	0x0082
	.zero		2


//--------------------- .nv.info                  --------------------------
	.section	.nv.info,"",@"SHT_CUDA_INFO"
	.align	4


	//----- nvinfo : EIATTR_REGCOUNT
	.align		4
        /*0000*/ 	.byte	0x04, 0x2f
        /*0002*/ 	.short	(.L_1 - .L_0)
	.align		4
.L_0:
        /*0004*/ 	.word	index@(_Z12repeatStringPcS_i)
        /*0008*/ 	.word	0x00000016


	//----- nvinfo : EIATTR_FRAME_SIZE
	.align		4
.L_1:
        /*000c*/ 	.byte	0x04, 0x11
        /*000e*/ 	.short	(.L_3 - .L_2)
	.align		4
.L_2:
        /*0010*/ 	.word	index@(_Z12repeatStringPcS_i)
        /*0014*/ 	.word	0x00000000


	//----- nvinfo : EIATTR_MIN_STACK_SIZE
	.align		4
.L_3:
        /*0018*/ 	.byte	0x04, 0x12
        /*001a*/ 	.short	(.L_5 - .L_4)
	.align		4
.L_4:
        /*001c*/ 	.word	index@(_Z12repeatStringPcS_i)
        /*0020*/ 	.word	0x00000000
.L_5:


//--------------------- .nv.compat                --------------------------
	.section	.nv.compat,"",@"SHT_CUDA_COMPAT_INFO"
	.align	4
        /*0000*/ 	.byte	0x02, 0x09, 0x00, 0x00, 0x02, 0x02, 0x01, 0x00, 0x02, 0x05, 0x05, 0x00, 0x03, 0x07, 0x01, 0x01
        /*0010*/ 	.byte	0x02, 0x03, 0x00, 0x00, 0x02, 0x06, 0x01, 0x00, 0x04, 0x0b, 0x08, 0x00, 0x09, 0x00, 0x00, 0x00
        /*0020*/ 	.byte	0x00, 0x00, 0x00, 0x00


//--------------------- .nv.info._Z12repeatStringPcS_i --------------------------
	.section	.nv.info._Z12repeatStringPcS_i,"",@"SHT_CUDA_INFO"
	.sectionflags	@""
	.align	4


	//----- nvinfo : EIATTR_CUDA_API_VERSION
	.align		4
        /*0000*/ 	.byte	0x04, 0x37
        /*0002*/ 	.short	(.L_7 - .L_6)
.L_6:
        /*0004*/ 	.word	0x00000082


	//----- nvinfo : EIATTR_KPARAM_INFO
	.align		4
.L_7:
        /*0008*/ 	.byte	0x04, 0x17
        /*000a*/ 	.short	(.L_9 - .L_8)
.L_8:
        /*000c*/ 	.word	0x00000000
        /*0010*/ 	.short	0x0002
        /*0012*/ 	.short	0x0010
        /*0014*/ 	.byte	0x00, 0xf0, 0x11, 0x00


	//----- nvinfo : EIATTR_KPARAM_INFO
	.align		4
.L_9:
        /*0018*/ 	.byte	0x04, 0x17
        /*001a*/ 	.short	(.L_11 - .L_10)
.L_10:
        /*001c*/ 	.word	0x00000000
        /*0020*/ 	.short	0x0001
        /*0022*/ 	.short	0x0008
        /*0024*/ 	.byte	0x00, 0xf5, 0x21, 0x00


	//----- nvinfo : EIATTR_KPARAM_INFO
	.align		4
.L_11:
        /*0028*/ 	.byte	0x04, 0x17
        /*002a*/ 	.short	(.L_13 - .L_12)
.L_12:
        /*002c*/ 	.word	0x00000000
        /*0030*/ 	.short	0x0000
        /*0032*/ 	.short	0x0000
        /*0034*/ 	.byte	0x00, 0xf5, 0x21, 0x00


	//----- nvinfo : EIATTR_SPARSE_MMA_MASK
	.align		4
.L_13:
        /*0038*/ 	.byte	0x03, 0x50
        /*003a*/ 	.short	0x0000


	//----- nvinfo : EIATTR_MAXREG_COUNT
	.align		4
        /*003c*/ 	.byte	0x03, 0x1b
        /*003e*/ 	.short	0x00ff


	//----- nvinfo : EIATTR_MERCURY_ISA_VERSION
	.align		4
        /*0040*/ 	.byte	0x03, 0x5f
        /*0042*/ 	.short	0x0101


	//----- nvinfo : EIATTR_VRC_CTA_INIT_COUNT
	.align		4
        /*0044*/ 	.byte	0x02, 0x4a
	.zero		1
	.zero		1


	//----- nvinfo : EIATTR_EXIT_INSTR_OFFSETS
	.align		4
        /*0048*/ 	.byte	0x04, 0x1c
        /*004a*/ 	.short	(.L_15 - .L_14)


	//   ....[0]....
.L_14:
        /*004c*/ 	.word	0x00000080


	//   ....[1]....
        /*0050*/ 	.word	0x000007a0


	//----- nvinfo : EIATTR_CBANK_PARAM_SIZE
	.align		4
.L_15:
        /*0054*/ 	.byte	0x03, 0x19
        /*0056*/ 	.short	0x0014


	//----- nvinfo : EIATTR_PARAM_CBANK
	.align		4
        /*0058*/ 	.byte	0x04, 0x0a
        /*005a*/ 	.short	(.L_17 - .L_16)
	.align		4
.L_16:
        /*005c*/ 	.word	index@(.nv.constant0._Z12repeatStringPcS_i)
        /*0060*/ 	.short	0x0380
        /*0062*/ 	.short	0x0014


	//----- nvinfo : EIATTR_SW_WAR
	.align		4
.L_17:
        /*0064*/ 	.byte	0x04, 0x36
        /*0066*/ 	.short	(.L_19 - .L_18)
.L_18:
        /*0068*/ 	.word	0x00000008
.L_19:


//--------------------- .nv.callgraph             --------------------------
	.section	.nv.callgraph,"",@"SHT_CUDA_CALLGRAPH"
	.align	4
	.sectionentsize	8
	.align		4
        /*0000*/ 	.word	0x00000000
	.align		4
        /*0004*/ 	.word	0xffffffff
	.align		4
        /*0008*/ 	.word	0x00000000
	.align		4
        /*000c*/ 	.word	0xfffffffe
	.align		4
        /*0010*/ 	.word	0x00000000
	.align		4
        /*0014*/ 	.word	0xfffffffd
	.align		4
        /*0018*/ 	.word	0x00000000
	.align		4
        /*001c*/ 	.word	0xfffffffc


//--------------------- .text._Z12repeatStringPcS_i --------------------------
	.section	.text._Z12repeatStringPcS_i,"ax",@progbits
	.align	128
        .global         _Z12repeatStringPcS_i
        .type           _Z12repeatStringPcS_i,@function
        .size           _Z12repeatStringPcS_i,(.L_x_6 - _Z12repeatStringPcS_i)
        .other          _Z12repeatStringPcS_i,@"STO_CUDA_ENTRY STV_DEFAULT"
_Z12repeatStringPcS_i:
.text._Z12repeatStringPcS_i:
[----:B------:R-:W-:Y:S01]  /*0000*/  LDC R1, c[0x0][0x37c] ;  /* 0x0000df00ff017b82 */ /* 0x000fe20000000800 */
[----:B------:R-:W0:Y:S07]  /*0010*/  S2R R3, SR_TID.X ;  /* 0x0000000000037919 */ /* 0x000e2e0000002100 */
[----:B------:R-:W0:Y:S08]  /*0020*/  S2UR UR4, SR_CTAID.X ;  /* 0x00000000000479c3 */ /* 0x000e300000002500 */
[----:B------:R-:W0:Y:S08]  /*0030*/  LDC R0, c[0x0][0x360] ;  /* 0x0000d800ff007b82 */ /* 0x000e300000000800 */
[----:B------:R-:W1:Y:S01]  /*0040*/  LDC R5, c[0x0][0x390] ;  /* 0x0000e400ff057b82 */ /* 0x000e620000000800 */
[----:B0-----:R-:W-:Y:S01]  /*0050*/  IMAD R0, R0, UR4, R3 ;  /* 0x0000000400007c24 */ /* 0x001fe2000f8e0203 */
[----:B-1----:R-:W-:-:S04]  /*0060*/  ISETP.GE.AND P0, PT, R5, 0x1, PT ;  /* 0x000000010500780c */ /* 0x002fc80003f06270 */
[----:B------:R-:W-:-:S13]  /*0070*/  ISETP.GE.OR P0, PT, R0, R5, !P0 ;  /* 0x000000050000720c */ /* 0x000fda0004706670 */
[----:B------:R-:W-:Y:S05]  /*0080*/  @P0 EXIT ;  /* 0x000000000000094d */ /* 0x000fea0003800000 */
[----:B------:R-:W-:Y:S01]  /*0090*/  PRMT R4, RZ, 0x7610, R4 ;  /* 0x00007610ff047816 */ /* 0x000fe20000000004 */
[----:B------:R-:W-:Y:S01]  /*00a0*/  IMAD.MOV.U32 R0, RZ, RZ, RZ ;  /* 0x000000ffff007224 */ /* 0x000fe200078e00ff */
[----:B------:R-:W-:Y:S01]  /*00b0*/  PRMT R5, RZ, 0x7610, R5 ;  /* 0x00007610ff057816 */ /* 0x000fe20000000005 */
[----:B------:R-:W0:Y:S01]  /*00c0*/  LDCU.64 UR8, c[0x0][0x358] ;  /* 0x00006b00ff0877ac */ /* 0x000e220008000a00 */
[----:B------:R-:W-:-:S05]  /*00d0*/  UMOV UR4, URZ ;  /* 0x000000ff00047c82 */ /* 0x000fca0008000000 */
.L_x_4:
[----:B-1----:R-:W1:Y:S01]  /*00e0*/  LDCU.64 UR6, c[0x0][0x380] ;  /* 0x00007000ff0677ac */ /* 0x002e620008000a00 */
[----:B--234-:R-:W-:Y:S02]  /*00f0*/  VIADD R6, R4, 0x1 ;  /* 0x0000000104067836 */ /* 0x01cfe40000000000 */
[----:B------:R-:W-:Y:S01]  /*0100*/  VIADD R7, R5, 0x1 ;  /* 0x0000000105077836 */ /* 0x000fe20000000000 */
[----:B------:R-:W2:Y:S01]  /*0110*/  LDCU UR10, c[0x0][0x390] ;  /* 0x00007200ff0a77ac */ /* 0x000ea20008000800 */
[----:B------:R-:W-:Y:S02]  /*0120*/  UISETP.GE.U32.AND UP2, UPT, UR4, 0xf, UPT ;  /* 0x0000000f0400788c */ /* 0x000fe4000bf46070 */
[----:B------:R-:W-:Y:S02]  /*0130*/  UIADD3 UR5, UPT, UPT, UR4, 0x1, URZ ;  /* 0x0000000104057890 */ /* 0x000fe4000fffe0ff */
[----:B-1----:R-:W-:-:S05]  /*0140*/  UIADD3 UR6, UP0, UPT, UR4, UR6, URZ ;  /* 0x0000000604067290 */ /* 0x002fca000ff1e0ff */
[----:B------:R-:W-:Y:S01]  /*0150*/  UMOV UR4, UR5 ;  /* 0x0000000500047c82 */ /* 0x000fe20008000000 */
[----:B------:R-:W-:Y:S01]  /*0160*/  UIADD3.X UR7, UPT, UPT, URZ, UR7, URZ, UP0, !UPT ;  /* 0x00000007ff077290 */ /* 0x000fe200087fe4ff */
[----:B0-----:R-:W-:Y:S01]  /*0170*/  IMAD.U32 R2, RZ, RZ, UR6 ;  /* 0x00000006ff027e24 */ /* 0x001fe2000f8e00ff */
[----:B--2---:R-:W-:Y:S02]  /*0180*/  UISETP.NE.AND UP0, UPT, UR5, UR10, UPT ;  /* 0x0000000a0500728c */ /* 0x004fe4000bf05270 */
[----:B------:R-:W-:Y:S02]  /*0190*/  ULOP3.LUT UP1, URZ, UR4, 0xf, URZ, 0xc0, !UPT ;  /* 0x0000000f04ff7892 */ /* 0x000fe4000f82c0ff */
[----:B------:R-:W-:Y:S01]  /*01a0*/  IMAD.U32 R3, RZ, RZ, UR7 ;  /* 0x00000007ff037e24 */ /* 0x000fe2000f8e00ff */
[----:B------:R-:W-:Y:S08]  /*01b0*/  BRA.U !UP2, `(.L_x_0) ;  /* 0x000000010a887547 */ /* 0x000ff0000b800000 */
[----:B0-----:R0:W5:Y:S01]  /*01c0*/  LDG.E.U8 R9, desc[UR8][R2.64] ;  /* 0x0000000802097981 */ /* 0x001162000c1e1100 */
[----:B------:R-:W-:-:S04]  /*01d0*/  ULOP3.LUT UR5, UR4, 0xfffffff0, URZ, 0xc0, !UPT ;  /* 0xfffffff004057892 */ /* 0x000fc8000f8ec0ff */
[----:B------:R-:W-:-:S12]  /*01e0*/  UIADD3 UR5, UPT, UPT, -UR5, URZ, URZ ;  /* 0x000000ff05057290 */ /* 0x000fd8000fffe1ff */
.L_x_1:
[----:B---3--:R-:W1:Y:S02]  /*01f0*/  LDC.64 R4, c[0x0][0x388] ;  /* 0x0000e200ff047b82 */ /* 0x008e640000000a00 */
[----:B-1----:R-:W-:-:S04]  /*0200*/  IADD3 R4, P0, PT, R0, R4, RZ ;  /* 0x0000000400047210 */ /* 0x002fc80007f1e0ff */
[----:B------:R-:W-:-:S05]  /*0210*/  LEA.HI.X.SX32 R5, R0, R5, 0x1, P0 ;  /* 0x0000000500057211 */ /* 0x000fca00000f0eff */
[----:B-----5:R-:W-:Y:S04]  /*0220*/  STG.E.U8 desc[UR8][R4.64], R9 ;  /* 0x0000000904007986 */ /* 0x020fe8000c101108 */
[----:B------:R-:W2:Y:S04]  /*0230*/  LDG.E.U8 R11, desc[UR8][R2.64] ;  /* 0x00000008020b7981 */ /* 0x000ea8000c1e1100 */
[----:B--2---:R-:W-:Y:S04]  /*0240*/  STG.E.U8 desc[UR8][R4.64+0x1], R11 ;  /* 0x0000010b04007986 */ /* 0x004fe8000c101108 */
[----:B------:R1:W-:Y:S04]  /*0250*/  STG.E.U8 desc[UR8][R4.64+0x2], R11 ;  /* 0x0000020b04007986 */ /* 0x0003e8000c101108 */
[----:B------:R-:W2:Y:S04]  /*0260*/  LDG.E.U8 R13, desc[UR8][R2.64] ;  /* 0x00000008020d7981 */ /* 0x000ea8000c1e1100 */
[----:B--2---:R-:W-:Y:S04]  /*0270*/  STG.E.U8 desc[UR8][R4.64+0x3], R13 ;  /* 0x0000030d04007986 */ /* 0x004fe8000c101108 */
[----:B------:R2:W-:Y:S04]  /*0280*/  STG.E.U8 desc[UR8][R4.64+0x4], R13 ;  /* 0x0000040d04007986 */ /* 0x0005e8000c101108 */
[----:B------:R-:W3:Y:S04]  /*0290*/  LDG.E.U8 R15, desc[UR8][R2.64] ;  /* 0x00000008020f7981 */ /* 0x000ee8000c1e1100 */
[----:B---3--:R3:W-:Y:S04]  /*02a0*/  STG.E.U8 desc[UR8][R4.64+0x5], R15 ;  /* 0x0000050f04007986 */ /* 0x0087e8000c101108 */
[----:B------:R3:W-:Y:S04]  /*02b0*/  STG.E.U8 desc[UR8][R4.64+0x6], R15 ;  /* 0x0000060f04007986 */ /* 0x0007e8000c101108 */
[----:B------:R-:W4:Y:S04]  /*02c0*/  LDG.E.U8 R17, desc[UR8][R2.64] ;  /* 0x0000000802117981 */ /* 0x000f28000c1e1100 */
[----:B----4-:R3:W-:Y:S04]  /*02d0*/  STG.E.U8 desc[UR8][R4.64+0x7], R17 ;  /* 0x0000071104007986 */ /* 0x0107e8000c101108 */
[----:B------:R3:W-:Y:S04]  /*02e0*/  STG.E.U8 desc[UR8][R4.64+0x8], R17 ;  /* 0x0000081104007986 */ /* 0x0007e8000c101108 */
[----:B------:R-:W4:Y:S04]  /*02f0*/  LDG.E.U8 R19, desc[UR8][R2.64] ;  /* 0x0000000802137981 */ /* 0x000f28000c1e1100 */
[----:B----4-:R3:W-:Y:S04]  /*0300*/  STG.E.U8 desc[UR8][R4.64+0x9], R19 ;  /* 0x0000091304007986 */ /* 0x0107e8000c101108 */
[----:B------:R3:W-:Y:S04]  /*0310*/  STG.E.U8 desc[UR8][R4.64+0xa], R19 ;  /* 0x00000a1304007986 */ /* 0x0007e8000c101108 */
[----:B-1----:R-:W4:Y:S04]  /*0320*/  LDG.E.U8 R11, desc[UR8][R2.64] ;  /* 0x00000008020b7981 */ /* 0x002f28000c1e1100 */
[----:B----4-:R3:W-:Y:S04]  /*0330*/  STG.E.U8 desc[UR8][R4.64+0xb], R11 ;  /* 0x00000b0b04007986 */ /* 0x0107e8000c101108 */
[----:B------:R3:W-:Y:S04]  /*0340*/  STG.E.U8 desc[UR8][R4.64+0xc], R11 ;  /* 0x00000c0b04007986 */ /* 0x0007e8000c101108 */
[----:B--2---:R-:W2:Y:S04]  /*0350*/  LDG.E.U8 R13, desc[UR8][R2.64] ;  /* 0x00000008020d7981 */ /* 0x004ea8000c1e1100 */
[----:B--2---:R3:W-:Y:S04]  /*0360*/  STG.E.U8 desc[UR8][R4.64+0xd], R13 ;  /* 0x00000d0d04007986 */ /* 0x0047e8000c101108 */
[----:B------:R3:W-:Y:S04]  /*0370*/  STG.E.U8 desc[UR8][R4.64+0xe], R13 ;  /* 0x00000e0d04007986 */ /* 0x0007e8000c101108 */
[----:B------:R-:W2:Y:S01]  /*0380*/  LDG.E.U8 R9, desc[UR8][R2.64] ;  /* 0x0000000802097981 */ /* 0x000ea2000c1e1100 */
[----:B------:R-:W-:Y:S01]  /*0390*/  UIADD3 UR5, UPT, UPT, UR5, 0x10, URZ ;  /* 0x0000001005057890 */ /* 0x000fe2000fffe0ff */
[----:B------:R-:W-:-:S03]  /*03a0*/  VIADD R0, R0, 0x10 ;  /* 0x0000001000007836 */ /* 0x000fc60000000000 */
[----:B------:R-:W-:Y:S01]  /*03b0*/  UISETP.NE.AND UP2, UPT, UR5, URZ, UPT ;  /* 0x000000ff0500728c */ /* 0x000fe2000bf45270 */
[----:B--2---:R3:W-:Y:S08]  /*03c0*/  STG.E.U8 desc[UR8][R4.64+0xf], R9 ;  /* 0x00000f0904007986 */ /* 0x0047f0000c101108 */
[----:B------:R-:W-:Y:S05]  /*03d0*/  BRA.U UP2, `(.L_x_1) ;  /* 0xfffffffd02847547 */ /* 0x000fea000b83ffff */
.L_x_0:
[----:B---3--:R-:W-:Y:S02]  /*03e0*/  PRMT R4, R6, 0x7610, R4 ;  /* 0x0000761006047816 */ /* 0x008fe40000000004 */
[----:B------:R-:W-:Y:S01]  /*03f0*/  PRMT R5, R7, 0x7610, R5 ;  /* 0x0000761007057816 */ /* 0x000fe20000000005 */
[----:B------:R-:W-:Y:S06]  /*0400*/  BRA.U !UP1, `(.L_x_2) ;  /* 0x0000000109e07547 */ /* 0x000fec000b800000 */
[----:B------:R-:W-:-:S04]  /*0410*/  LOP3.LUT R7, R5, 0xf, RZ, 0xc0, !PT ;  /* 0x0000000f05077812 */ /* 0x000fc800078ec0ff */
[C---:B------:R-:W-:Y:S01]  /*0420*/  LOP3.LUT P0, RZ, R7.reuse, 0x7, RZ, 0xc0, !PT ;  /* 0x0000000707ff7812 */ /* 0x040fe2000780c0ff */
[----:B------:R-:W-:-:S05]  /*0430*/  VIADD R6, R7, 0xffffffff ;  /* 0xffffffff07067836 */ /* 0x000fca0000000000 */
[----:B------:R-:W-:-:S13]  /*0440*/  ISETP.GE.U32.AND P1, PT, R6, 0x7, PT ;  /* 0x000000070600780c */ /* 0x000fda0003f26070 */
[----:B------:R-:W-:Y:S05]  /*0450*/  @!P1 BRA `(.L_x_3) ;  /* 0x0000000000409947 */ /* 0x000fea0003800000 */
[----:B0-----:R-:W2:Y:S01]  /*0460*/  LDG.E.U8 R9, desc[UR8][R2.64] ;  /* 0x0000000802097981 */ /* 0x001ea2000c1e1100 */
[----:B------:R-:W0:Y:S02]  /*0470*/  LDC.64 R6, c[0x0][0x388] ;  /* 0x0000e200ff067b82 */ /* 0x000e240000000a00 */
[----:B0-----:R-:W-:-:S04]  /*0480*/  IADD3 R6, P1, PT, R0, R6, RZ ;  /* 0x0000000600067210 */ /* 0x001fc80007f3e0ff */
[----:B------:R-:W-:-:S05]  /*0490*/  LEA.HI.X.SX32 R7, R0, R7, 0x1, P1 ;  /* 0x0000000700077211 */ /* 0x000fca00008f0eff */
[----:B--2---:R1:W-:Y:S04]  /*04a0*/  STG.E.U8 desc[UR8][R6.64], R9 ;  /* 0x0000000906007986 */ /* 0x0043e8000c101108 */
[----:B------:R1:W-:Y:S04]  /*04b0*/  STG.E.U8 desc[UR8][R6.64+0x1], R9 ;  /* 0x0000010906007986 */ /* 0x0003e8000c101108 */
[----:B------:R-:W2:Y:S04]  /*04c0*/  LDG.E.U8 R11, desc[UR8][R2.64] ;  /* 0x00000008020b7981 */ /* 0x000ea8000c1e1100 */
[----:B--2---:R1:W-:Y:S04]  /*04d0*/  STG.E.U8 desc[UR8][R6.64+0x2], R11 ;  /* 0x0000020b06007986 */ /* 0x0043e8000c101108 */
[----:B------:R1:W-:Y:S04]  /*04e0*/  STG.E.U8 desc[UR8][R6.64+0x3], R11 ;  /* 0x0000030b06007986 */ /* 0x0003e8000c101108 */
[----:B------:R-:W2:Y:S04]  /*04f0*/  LDG.E.U8 R13, desc[UR8][R2.64] ;  /* 0x00000008020d7981 */ /* 0x000ea8000c1e1100 */
[----:B--2---:R1:W-:Y:S04]  /*0500*/  STG.E.U8 desc[UR8][R6.64+0x4], R13 ;  /* 0x0000040d06007986 */ /* 0x0043e8000c101108 */
[----:B------:R1:W-:Y:S04]  /*0510*/  STG.E.U8 desc[UR8][R6.64+0x5], R13 ;  /* 0x0000050d06007986 */ /* 0x0003e8000c101108 */
[----:B------:R-:W2:Y:S01]  /*0520*/  LDG.E.U8 R15, desc[UR8][R2.64] ;  /* 0x00000008020f7981 */ /* 0x000ea2000c1e1100 */
[----:B------:R-:W-:-:S03]  /*0530*/  VIADD R0, R0, 0x8 ;  /* 0x0000000800007836 */ /* 0x000fc60000000000 */
[----:B--2---:R1:W-:Y:S04]  /*0540*/  STG.E.U8 desc[UR8][R6.64+0x6], R15 ;  /* 0x0000060f06007986 */ /* 0x0043e8000c101108 */
[----:B------:R1:W-:Y:S02]  /*0550*/  STG.E.U8 desc[UR8][R6.64+0x7], R15 ;  /* 0x0000070f06007986 */ /* 0x0003e4000c101108 */
.L_x_3:
[----:B------:R-:W-:Y:S05]  /*0560*/  @!P0 BRA `(.L_x_2) ;  /* 0x0000000000888947 */ /* 0x000fea0003800000 */
[----:B------:R-:W-:-:S04]  /*0570*/  LOP3.LUT R8, R4, 0xffff, RZ, 0xc0, !PT ;  /* 0x0000ffff04087812 */ /* 0x000fc800078ec0ff */
[----:B-1----:R-:W-:-:S05]  /*0580*/  LOP3.LUT R6, R8, 0x7, RZ, 0xc0, !PT ;  /* 0x0000000708067812 */ /* 0x002fca00078ec0ff */
[----:B------:R-:W-:-:S05]  /*0590*/  VIADD R6, R6, 0xffffffff ;  /* 0xffffffff06067836 */ /* 0x000fca0000000000 */
[----:B------:R-:W-:-:S13]  /*05a0*/  ISETP.GE.U32.AND P0, PT, R6, 0x3, PT ;  /* 0x000000030600780c */ /* 0x000fda0003f06070 */
[----:B0-----:R-:W2:Y:S01]  /*05b0*/  @P0 LDG.E.U8 R9, desc[UR8][R2.64] ;  /* 0x0000000802090981 */ /* 0x001ea2000c1e1100 */
[----:B------:R-:W0:Y:S02]  /*05c0*/  @P0 LDC.64 R6, c[0x0][0x388] ;  /* 0x0000e200ff060b82 */ /* 0x000e240000000a00 */
[----:B0-----:R-:W-:-:S04]  /*05d0*/  @P0 IADD3 R6, P1, PT, R0, R6, RZ ;  /* 0x0000000600060210 */ /* 0x001fc80007f3e0ff */
[----:B------:R-:W-:-:S05]  /*05e0*/  @P0 LEA.HI.X.SX32 R7, R0, R7, 0x1, P1 ;  /* 0x0000000700070211 */ /* 0x000fca00008f0eff */
[----:B--2---:R2:W-:Y:S04]  /*05f0*/  @P0 STG.E.U8 desc[UR8][R6.64], R9 ;  /* 0x0000000906000986 */ /* 0x0045e8000c101108 */
[----:B------:R2:W-:Y:S04]  /*0600*/  @P0 STG.E.U8 desc[UR8][R6.64+0x1], R9 ;  /* 0x0000010906000986 */ /* 0x0005e8000c101108 */
[----:B------:R-:W3:Y:S01]  /*0610*/  @P0 LDG.E.U8 R11, desc[UR8][R2.64] ;  /* 0x00000008020b0981 */ /* 0x000ee2000c1e1100 */
[----:B------:R-:W-:Y:S01]  /*0620*/  LOP3.LUT R10, R8, 0x3, RZ, 0xc0, !PT ;  /* 0x00000003080a7812 */ /* 0x000fe200078ec0ff */
[----:B------:R-:W-:-:S02]  /*0630*/  IMAD.MOV.U32 R8, RZ, RZ, R0 ;  /* 0x000000ffff087224 */ /* 0x000fc400078e0000 */
[----:B------:R-:W-:Y:S01]  /*0640*/  @P0 VIADD R0, R0, 0x4 ;  /* 0x0000000400000836 */ /* 0x000fe20000000000 */
[----:B------:R-:W-:-:S03]  /*0650*/  ISETP.NE.AND P1, PT, R10, RZ, PT ;  /* 0x000000ff0a00720c */ /* 0x000fc60003f25270 */
[----:B------:R-:W-:Y:S01]  /*0660*/  @P0 IMAD.MOV.U32 R8, RZ, RZ, R0 ;  /* 0x000000ffff080224 */ /* 0x000fe200078e0000 */
[----:B---3--:R2:W-:Y:S04]  /*0670*/  @P0 STG.E.U8 desc[UR8][R6.64+0x2], R11 ;  /* 0x0000020b06000986 */ /* 0x0085e8000c101108 */
[----:B------:R2:W-:Y:S05]  /*0680*/  @P0 STG.E.U8 desc[UR8][R6.64+0x3], R11 ;  /* 0x0000030b06000986 */ /* 0x0005ea000c101108 */
[----:B------:R-:W-:Y:S05]  /*0690*/  @!P1 BRA `(.L_x_2) ;  /* 0x00000000003c9947 */ /* 0x000fea0003800000 */
[----:B--2---:R-:W2:Y:S01]  /*06a0*/  LDG.E.U8 R9, desc[UR8][R2.64] ;  /* 0x0000000802097981 */ /* 0x004ea2000c1e1100 */
[----:B------:R-:W0:Y:S01]  /*06b0*/  LDC.64 R6, c[0x0][0x388] ;  /* 0x0000e200ff067b82 */ /* 0x000e220000000a00 */
[C---:B------:R-:W-:Y:S01]  /*06c0*/  VIADD R0, R8.reuse, 0x1 ;  /* 0x0000000108007836 */ /* 0x040fe20000000000 */
[----:B0-----:R-:W-:-:S04]  /*06d0*/  IADD3 R6, P0, PT, R8, R6, RZ ;  /* 0x0000000608067210 */ /* 0x001fc80007f1e0ff */
[----:B------:R-:W-:Y:S02]  /*06e0*/  LEA.HI.X.SX32 R7, R8, R7, 0x1, P0 ;  /* 0x0000000708077211 */ /* 0x000fe400000f0eff */
[----:B------:R-:W-:-:S03]  /*06f0*/  ISETP.NE.AND P0, PT, R10, 0x1, PT ;  /* 0x000000010a00780c */ /* 0x000fc60003f05270 */
[----:B--2---:R3:W-:Y:S10]  /*0700*/  STG.E.U8 desc[UR8][R6.64], R9 ;  /* 0x0000000906007986 */ /* 0x0047f4000c101108 */
[----:B------:R-:W-:Y:S05]  /*0710*/  @!P0 BRA `(.L_x_2) ;  /* 0x00000000001c8947 */ /* 0x000fea0003800000 */
[----:B------:R-:W-:Y:S01]  /*0720*/  ISETP.NE.AND P0, PT, R10, 0x2, PT ;  /* 0x000000020a00780c */ /* 0x000fe20003f05270 */
[----:B------:R4:W-:Y:S01]  /*0730*/  STG.E.U8 desc[UR8][R6.64+0x1], R9 ;  /* 0x0000010906007986 */ /* 0x0009e2000c101108 */
[----:B------:R-:W-:-:S11]  /*0740*/  VIADD R0, R8, 0x2 ;  /* 0x0000000208007836 */ /* 0x000fd60000000000 */
[----:B----4-:R-:W-:Y:S05]  /*0750*/  @!P0 BRA `(.L_x_2) ;  /* 0x00000000000c8947 */ /* 0x010fea0003800000 */
[----:B------:R-:W2:Y:S01]  /*0760*/  LDG.E.U8 R3, desc[UR8][R2.64] ;  /* 0x0000000802037981 */ /* 0x000ea2000c1e1100 */
[----:B------:R-:W-:-:S03]  /*0770*/  VIADD R0, R8, 0x3 ;  /* 0x0000000308007836 */ /* 0x000fc60000000000 */
[----:B--2---:R4:W-:Y:S04]  /*0780*/  STG.E.U8 desc[UR8][R6.64+0x2], R3 ;  /* 0x0000020306007986 */ /* 0x0049e8000c101108 */
.L_x_2:
[----:B------:R-:W-:Y:S05]  /*0790*/  BRA.U UP0, `(.L_x_4) ;  /* 0xfffffff900507547 */ /* 0x000fea000b83ffff */
[----:B0-----:R-:W-:Y:S05]  /*07a0*/  EXIT ;  /* 0x000000000000794d */ /* 0x001fea0003800000 */
.L_x_5:
[----:B------:R-:W-:-:S00]  /*07b0*/  BRA `(.L_x_5) ;  /* 0xfffffffc00fc7947 */ /* 0x000fc0000383ffff */
[----:B------:R-:W-:-:S00]  /*07c0*/  NOP ;  /* 0x0000000000007918 */ /* 0x000fc00000000000 */
        /* <DEDUP_REMOVED lines=11> */
.L_x_6:


//--------------------- .nv.shared.reserved.0     --------------------------
	.section	.nv.shared.reserved.0,"aw",@nobits
	.weak		__nv_reservedSMEM_offset_0_alias
	.size		__nv_reservedSMEM_offset_0_alias, 0, 64
	.other		__nv_reservedSMEM_offset_0_alias,@"STO_CUDA_RESERVED_SHARED STV_DEFAULT"
__nv_reservedSMEM_offset_0_alias:
	.zero		0
	.zero		64


//--------------------- .nv.constant0._Z12repeatStringPcS_i --------------------------
	.section	.nv.constant0._Z12repeatStringPcS_i,"a",@progbits
	.sectionflags	@""
	.align	4
.nv.constant0._Z12repeatStringPcS_i:
	.zero		916


//--------------------- SYMBOLS --------------------------

	.type		.nv.reservedSmem.offset0,@object
	.size		.nv.reservedSmem.offset0,0x4
